//
// Generated by NVIDIA NVVM Compiler
//
// Compiler Build ID: CL-36424714
// Cuda compilation tools, release 13.0, V13.0.88
// Based on NVVM 20.0.0
//

.version 9.0
.target sm_100
.address_size 64

	// .globl	_Z11jacobi_gpu2PPPdS1_S1_iddi

.visible .entry _Z11jacobi_gpu2PPPdS1_S1_iddi(
	.param .u64 .ptr .align 1 _Z11jacobi_gpu2PPPdS1_S1_iddi_param_0,
	.param .u64 .ptr .align 1 _Z11jacobi_gpu2PPPdS1_S1_iddi_param_1,
	.param .u64 .ptr .align 1 _Z11jacobi_gpu2PPPdS1_S1_iddi_param_2,
	.param .u32 _Z11jacobi_gpu2PPPdS1_S1_iddi_param_3,
	.param .f64 _Z11jacobi_gpu2PPPdS1_S1_iddi_param_4,
	.param .f64 _Z11jacobi_gpu2PPPdS1_S1_iddi_param_5,
	.param .u32 _Z11jacobi_gpu2PPPdS1_S1_iddi_param_6
)
{
	.reg .pred 	%p<2>;
	.reg .b32 	%r<26>;
	.reg .b64 	%rd<49>;
	.reg .b64 	%fd<23>;

	ld.param.u64 	%rd1, [_Z11jacobi_gpu2PPPdS1_S1_iddi_param_0];
	ld.param.u64 	%rd2, [_Z11jacobi_gpu2PPPdS1_S1_iddi_param_1];
	ld.param.u64 	%rd3, [_Z11jacobi_gpu2PPPdS1_S1_iddi_param_2];
	ld.param.u32 	%r4, [_Z11jacobi_gpu2PPPdS1_S1_iddi_param_3];
	ld.param.f64 	%fd1, [_Z11jacobi_gpu2PPPdS1_S1_iddi_param_4];
	ld.param.f64 	%fd2, [_Z11jacobi_gpu2PPPdS1_S1_iddi_param_5];
	ld.param.u32 	%r6, [_Z11jacobi_gpu2PPPdS1_S1_iddi_param_6];
	mov.u32 	%r7, %tid.y;
	mov.u32 	%r8, %ctaid.y;
	mov.u32 	%r9, %ntid.y;
	mad.lo.s32 	%r1, %r8, %r9, %r7;
	add.s32 	%r10, %r1, 1;
	mov.u32 	%r11, %tid.x;
	mov.u32 	%r12, %ctaid.x;
	mov.u32 	%r13, %ntid.x;
	mad.lo.s32 	%r14, %r12, %r13, %r11;
	cvt.rn.f64.u32 	%fd3, %r14;
	mul.lo.s32 	%r15, %r6, %r4;
	cvt.rn.f64.s32 	%fd4, %r15;
	fma.rn.f64 	%fd5, %fd4, 0d3FE0000000000000, %fd3;
	sub.s32 	%r16, 1, %r6;
	cvt.rn.f64.s32 	%fd6, %r16;
	add.f64 	%fd7, %fd5, %fd6;
	cvt.rzi.s32.f64 	%r17, %fd7;
	mov.u32 	%r18, %tid.z;
	mov.u32 	%r19, %ctaid.z;
	mov.u32 	%r20, %ntid.z;
	mad.lo.s32 	%r21, %r19, %r20, %r18;
	add.s32 	%r22, %r21, 1;
	add.s32 	%r23, %r4, -1;
	max.s32 	%r24, %r10, %r17;
	max.s32 	%r25, %r24, %r22;
	setp.ge.s32 	%p1, %r25, %r23;
	@%p1 bra 	$L__BB0_2;
	cvta.to.global.u64 	%rd4, %rd2;
	cvta.to.global.u64 	%rd5, %rd3;
	cvta.to.global.u64 	%rd6, %rd1;
	mul.wide.u32 	%rd7, %r21, 8;
	add.s64 	%rd8, %rd4, %rd7;
	ld.global.u64 	%rd9, [%rd8];
	cvta.to.global.u64 	%rd10, %rd9;
	mul.wide.u32 	%rd11, %r1, 8;
	add.s64 	%rd12, %rd10, %rd11;
	ld.global.u64 	%rd13, [%rd12+8];
	cvta.to.global.u64 	%rd14, %rd13;
	mul.wide.s32 	%rd15, %r17, 8;
	add.s64 	%rd16, %rd14, %rd15;
	ld.global.f64 	%fd8, [%rd16];
	ld.global.u64 	%rd17, [%rd8+16];
	cvta.to.global.u64 	%rd18, %rd17;
	add.s64 	%rd19, %rd18, %rd11;
	ld.global.u64 	%rd20, [%rd19+8];
	cvta.to.global.u64 	%rd21, %rd20;
	add.s64 	%rd22, %rd21, %rd15;
	ld.global.f64 	%fd9, [%rd22];
	add.f64 	%fd10, %fd8, %fd9;
	ld.global.u64 	%rd23, [%rd8+8];
	cvta.to.global.u64 	%rd24, %rd23;
	add.s64 	%rd25, %rd24, %rd11;
	ld.global.u64 	%rd26, [%rd25];
	cvta.to.global.u64 	%rd27, %rd26;
	add.s64 	%rd28, %rd27, %rd15;
	ld.global.f64 	%fd11, [%rd28];
	add.f64 	%fd12, %fd10, %fd11;
	ld.global.u64 	%rd29, [%rd25+16];
	cvta.to.global.u64 	%rd30, %rd29;
	add.s64 	%rd31, %rd30, %rd15;
	ld.global.f64 	%fd13, [%rd31];
	add.f64 	%fd14, %fd12, %fd13;
	ld.global.u64 	%rd32, [%rd25+8];
	cvta.to.global.u64 	%rd33, %rd32;
	add.s64 	%rd34, %rd33, %rd15;
	ld.global.f64 	%fd15, [%rd34+-8];
	add.f64 	%fd16, %fd14, %fd15;
	ld.global.f64 	%fd17, [%rd34+8];
	add.f64 	%fd18, %fd16, %fd17;
	mul.f64 	%fd19, %fd1, %fd1;
	add.s64 	%rd35, %rd5, %rd7;
	ld.global.u64 	%rd36, [%rd35+8];
	cvta.to.global.u64 	%rd37, %rd36;
	add.s64 	%rd38, %rd37, %rd11;
	ld.global.u64 	%rd39, [%rd38+8];
	cvta.to.global.u64 	%rd40, %rd39;
	add.s64 	%rd41, %rd40, %rd15;
	ld.global.f64 	%fd20, [%rd41];
	fma.rn.f64 	%fd21, %fd19, %fd20, %fd18;
	mul.f64 	%fd22, %fd2, %fd21;
	add.s64 	%rd42, %rd6, %rd7;
	ld.global.u64 	%rd43, [%rd42+8];
	cvta.to.global.u64 	%rd44, %rd43;
	add.s64 	%rd45, %rd44, %rd11;
	ld.global.u64 	%rd46, [%rd45+8];
	cvta.to.global.u64 	%rd47, %rd46;
	add.s64 	%rd48, %rd47, %rd15;
	st.global.f64 	[%rd48], %fd22;
$L__BB0_2:
	ret;

}


// ===== COMPILED SASS (sm_100) =====

	.target	sm_100

	.elftype	@"ET_EXEC"


//--------------------- .note.nv.tkinfo           --------------------------
	.section	.note.nv.tkinfo,"",@"SHT_NOTE"
	.sectionflags	@"SHF_NOTE_NV_TKINFO"
	.tkinfo
        /*0018*/ 	.word	0x00000002
        /*0030*/ 	.string	""
        /*0030*/ 	.string	"ptxas"
        /*0030*/ 	.string	"Cuda compilation tools, release 13.0, V13.0.88"
        /*0030*/ 	.string	"Build cuda_13.0.r13.0/compiler.36424714_0"
        /*0030*/ 	.string	"-arch sm_100 -m 64 "



//--------------------- .note.nv.cuinfo           --------------------------
	.section	.note.nv.cuinfo,"",@"SHT_NOTE"
	.sectionflags	@"SHF_NOTE_NV_CUINFO"
        /*0018*/ 	.short	0x0002
        /*001a*/ 	.short	0x0064
        /*001c*/ 	.short	0x0082
	.zero		2


//--------------------- .nv.info                  --------------------------
	.section	.nv.info,"",@"SHT_CUDA_INFO"
	.align	4


	//----- nvinfo : EIATTR_REGCOUNT
	.align		4
        /*0000*/ 	.byte	0x04, 0x2f
        /*0002*/ 	.short	(.L_1 - .L_0)
	.align		4
.L_0:
        /*0004*/ 	.word	index@(_Z11jacobi_gpu2PPPdS1_S1_iddi)
        /*0008*/ 	.word	0x0000001a


	//----- nvinfo : EIATTR_FRAME_SIZE
	.align		4
.L_1:
        /*000c*/ 	.byte	0x04, 0x11
        /*000e*/ 	.short	(.L_3 - .L_2)
	.align		4
.L_2:
        /*0010*/ 	.word	index@(_Z11jacobi_gpu2PPPdS1_S1_iddi)
        /*0014*/ 	.word	0x00000000


	//----- nvinfo : EIATTR_MIN_STACK_SIZE
	.align		4
.L_3:
        /*0018*/ 	.byte	0x04, 0x12
        /*001a*/ 	.short	(.L_5 - .L_4)
	.align		4
.L_4:
        /*001c*/ 	.word	index@(_Z11jacobi_gpu2PPPdS1_S1_iddi)
        /*0020*/ 	.word	0x00000000
.L_5:


//--------------------- .nv.compat                --------------------------
	.section	.nv.compat,"",@"SHT_CUDA_COMPAT_INFO"
	.align	4
        /*0000*/ 	.byte	0x02, 0x09, 0x00, 0x00, 0x02, 0x02, 0x01, 0x00, 0x02, 0x05, 0x05, 0x00, 0x03, 0x07, 0x01, 0x01
        /*0010*/ 	.byte	0x02, 0x03, 0x00, 0x00, 0x02, 0x06, 0x01, 0x00, 0x04, 0x0b, 0x08, 0x00, 0x01, 0x00, 0x00, 0x00
        /*0020*/ 	.byte	0x00, 0x00, 0x00, 0x00


//--------------------- .nv.info._Z11jacobi_gpu2PPPdS1_S1_iddi --------------------------
	.section	.nv.info._Z11jacobi_gpu2PPPdS1_S1_iddi,"",@"SHT_CUDA_INFO"
	.sectionflags	@""
	.align	4


	//----- nvinfo : EIATTR_CUDA_API_VERSION
	.align		4
        /*0000*/ 	.byte	0x04, 0x37
        /*0002*/ 	.short	(.L_7 - .L_6)
.L_6:
        /*0004*/ 	.word	0x00000082


	//----- nvinfo : EIATTR_KPARAM_INFO
	.align		4
.L_7:
        /*0008*/ 	.byte	0x04, 0x17
        /*000a*/ 	.short	(.L_9 - .L_8)
.L_8:
        /*000c*/ 	.word	0x00000000
        /*0010*/ 	.short	0x0006
        /*0012*/ 	.short	0x0030
        /*0014*/ 	.byte	0x00, 0xf0, 0x11, 0x00


	//----- nvinfo : EIATTR_KPARAM_INFO
	.align		4
.L_9:
        /*0018*/ 	.byte	0x04, 0x17
        /*001a*/ 	.short	(.L_11 - .L_10)
.L_10:
        /*001c*/ 	.word	0x00000000
        /*0020*/ 	.short	0x0005
        /*0022*/ 	.short	0x0028
        /*0024*/ 	.byte	0x00, 0xf0, 0x21, 0x00


	//----- nvinfo : EIATTR_KPARAM_INFO
	.align		4
.L_11:
        /*0028*/ 	.byte	0x04, 0x17
        /*002a*/ 	.short	(.L_13 - .L_12)
.L_12:
        /*002c*/ 	.word	0x00000000
        /*0030*/ 	.short	0x0004
        /*0032*/ 	.short	0x0020
        /*0034*/ 	.byte	0x00, 0xf0, 0x21, 0x00


	//----- nvinfo : EIATTR_KPARAM_INFO
	.align		4
.L_13:
        /*0038*/ 	.byte	0x04, 0x17
        /*003a*/ 	.short	(.L_15 - .L_14)
.L_14:
        /*003c*/ 	.word	0x00000000
        /*0040*/ 	.short	0x0003
        /*0042*/ 	.short	0x0018
        /*0044*/ 	.byte	0x00, 0xf0, 0x11, 0x00


	//----- nvinfo : EIATTR_KPARAM_INFO
	.align		4
.L_15:
        /*0048*/ 	.byte	0x04, 0x17
        /*004a*/ 	.short	(.L_17 - .L_16)
.L_16:
        /*004c*/ 	.word	0x00000000
        /*0050*/ 	.short	0x0002
        /*0052*/ 	.short	0x0010
        /*0054*/ 	.byte	0x00, 0xf5, 0x21, 0x00


	//----- nvinfo : EIATTR_KPARAM_INFO
	.align		4
.L_17:
        /*0058*/ 	.byte	0x04, 0x17
        /*005a*/ 	.short	(.L_19 - .L_18)
.L_18:
        /*005c*/ 	.word	0x00000000
        /*0060*/ 	.short	0x0001
        /*0062*/ 	.short	0x0008
        /*0064*/ 	.byte	0x00, 0xf5, 0x21, 0x00


	//----- nvinfo : EIATTR_KPARAM_INFO
	.align		4
.L_19:
        /*0068*/ 	.byte	0x04, 0x17
        /*006a*/ 	.short	(.L_21 - .L_20)
.L_20:
        /*006c*/ 	.word	0x00000000
        /*0070*/ 	.short	0x0000
        /*0072*/ 	.short	0x0000
        /*0074*/ 	.byte	0x00, 0xf5, 0x21, 0x00


	//----- nvinfo : EIATTR_SPARSE_MMA_MASK
	.align		4
.L_21:
        /*0078*/ 	.byte	0x03, 0x50
        /*007a*/ 	.short	0x0000


	//----- nvinfo : EIATTR_MAXREG_COUNT
	.align		4
        /*007c*/ 	.byte	0x03, 0x1b
        /*007e*/ 	.short	0x00ff


	//----- nvinfo : EIATTR_MERCURY_ISA_VERSION
	.align		4
        /*0080*/ 	.byte	0x03, 0x5f
        /*0082*/ 	.short	0x0101


	//----- nvinfo : EIATTR_VRC_CTA_INIT_COUNT
	.align		4
        /*0084*/ 	.byte	0x02, 0x4a
	.zero		1
	.zero		1


	//----- nvinfo : EIATTR_EXIT_INSTR_OFFSETS
	.align		4
        /*0088*/ 	.byte	0x04, 0x1c
        /*008a*/ 	.short	(.L_23 - .L_22)


	//   ....[0]....
.L_22:
        /*008c*/ 	.word	0x000001b0


	//   ....[1]....
        /*0090*/ 	.word	0x000004d0


	//----- nvinfo : EIATTR_CBANK_PARAM_SIZE
	.align		4
.L_23:
        /*0094*/ 	.byte	0x03, 0x19
        /*0096*/ 	.short	0x0034


	//----- nvinfo : EIATTR_PARAM_CBANK
	.align		4
        /*0098*/ 	.byte	0x04, 0x0a
        /*009a*/ 	.short	(.L_25 - .L_24)
	.align		4
.L_24:
        /*009c*/ 	.word	index@(.nv.constant0._Z11jacobi_gpu2PPPdS1_S1_iddi)
        /*00a0*/ 	.short	0x0380
        /*00a2*/ 	.short	0x0034


	//----- nvinfo : EIATTR_SW_WAR
	.align		4
.L_25:
        /*00a4*/ 	.byte	0x04, 0x36
        /*00a6*/ 	.short	(.L_27 - .L_26)
.L_26:
        /*00a8*/ 	.word	0x00000008
.L_27:


//--------------------- .nv.callgraph             --------------------------
	.section	.nv.callgraph,"",@"SHT_CUDA_CALLGRAPH"
	.align	4
	.sectionentsize	8
	.align		4
        /*0000*/ 	.word	0x00000000
	.align		4
        /*0004*/ 	.word	0xffffffff
	.align		4
        /*0008*/ 	.word	0x00000000
	.align		4
        /*000c*/ 	.word	0xfffffffe
	.align		4
        /*0010*/ 	.word	0x00000000
	.align		4
        /*0014*/ 	.word	0xfffffffd
	.align		4
        /*0018*/ 	.word	0x00000000
	.align		4
        /*001c*/ 	.word	0xfffffffc


//--------------------- .text._Z11jacobi_gpu2PPPdS1_S1_iddi --------------------------
	.section	.text._Z11jacobi_gpu2PPPdS1_S1_iddi,"ax",@progbits
	.align	128
        .global         _Z11jacobi_gpu2PPPdS1_S1_iddi
        .type           _Z11jacobi_gpu2PPPdS1_S1_iddi,@function
        .size           _Z11jacobi_gpu2PPPdS1_S1_iddi,(.L_x_1 - _Z11jacobi_gpu2PPPdS1_S1_iddi)
        .other          _Z11jacobi_gpu2PPPdS1_S1_iddi,@"STO_CUDA_ENTRY STV_DEFAULT"
_Z11jacobi_gpu2PPPdS1_S1_iddi:
.text._Z11jacobi_gpu2PPPdS1_S1_iddi:
[----:B------:R-:W-:Y:S01]  /*0000*/  LDC R1, c[0x0][0x37c] ;  /* 0x0000df00ff017b82 */ /* 0x000fe20000000800 */
[----:B------:R-:W0:Y:S07]  /*0010*/  S2R R8, SR_TID.X ;  /* 0x0000000000087919 */ /* 0x000e2e0000002100 */
[----:B------:R-:W1:Y:S01]  /*0020*/  LDC R10, c[0x0][0x364] ;  /* 0x0000d900ff0a7b82 */ /* 0x000e620000000800 */
[----:B------:R-:W2:Y:S01]  /*0030*/  LDCU UR4, c[0x0][0x3b0] ;  /* 0x00007600ff0477ac */ /* 0x000ea20008000800 */
[----:B------:R-:W1:Y:S01]  /*0040*/  S2R R9, SR_TID.Y ;  /* 0x0000000000097919 */ /* 0x000e620000002200 */
[----:B------:R-:W2:Y:S01]  /*0050*/  LDCU UR5, c[0x0][0x398] ;  /* 0x00007300ff0577ac */ /* 0x000ea20008000800 */
[----:B------:R-:W3:Y:S04]  /*0060*/  S2R R11, SR_TID.Z ;  /* 0x00000000000b7919 */ /* 0x000ee80000002300 */
[----:B------:R-:W0:Y:S08]  /*0070*/  S2UR UR7, SR_CTAID.X ;  /* 0x00000000000779c3 */ /* 0x000e300000002500 */
[----:B------:R-:W0:Y:S01]  /*0080*/  LDC R3, c[0x0][0x360] ;  /* 0x0000d800ff037b82 */ /* 0x000e220000000800 */
[----:B--2---:R-:W-:-:S02]  /*0090*/  UIMAD UR6, UR4, UR5, URZ ;  /* 0x00000005040672a4 */ /* 0x004fc4000f8e02ff */
[----:B------:R-:W-:-:S07]  /*00a0*/  UIADD3 UR4, UPT, UPT, -UR4, 0x1, URZ ;  /* 0x0000000104047890 */ /* 0x000fce000fffe1ff */
[----:B------:R-:W-:Y:S02]  /*00b0*/  I2F.F64 R4, UR6 ;  /* 0x0000000600047d12 */ /* 0x000fe40008201c00 */
[----:B------:R-:W-:Y:S01]  /*00c0*/  S2UR UR6, SR_CTAID.Z ;  /* 0x00000000000679c3 */ /* 0x000fe20000002700 */
[----:B0-----:R-:W-:-:S05]  /*00d0*/  IMAD R8, R3, UR7, R8 ;  /* 0x0000000703087c24 */ /* 0x001fca000f8e0208 */
[----:B------:R-:W-:Y:S02]  /*00e0*/  I2F.F64 R6, UR4 ;  /* 0x0000000400067d12 */ /* 0x000fe40008201c00 */
[----:B------:R-:W1:Y:S06]  /*00f0*/  S2UR UR4, SR_CTAID.Y ;  /* 0x00000000000479c3 */ /* 0x000e6c0000002600 */
[----:B------:R-:W0:Y:S02]  /*0100*/  I2F.F64.U32 R2, R8 ;  /* 0x0000000800027312 */ /* 0x000e240000201800 */
[----:B0-----:R-:W-:Y:S01]  /*0110*/  DFMA R2, R4, 0.5, R2 ;  /* 0x3fe000000402782b */ /* 0x001fe20000000002 */
[----:B------:R-:W3:Y:S07]  /*0120*/  LDC R4, c[0x0][0x368] ;  /* 0x0000da00ff047b82 */ /* 0x000eee0000000800 */
[----:B------:R-:W-:Y:S01]  /*0130*/  DADD R2, R2, R6 ;  /* 0x0000000002027229 */ /* 0x000fe20000000006 */
[----:B-1----:R-:W-:Y:S01]  /*0140*/  IMAD R7, R10, UR4, R9 ;  /* 0x000000040a077c24 */ /* 0x002fe2000f8e0209 */
[----:B------:R-:W-:-:S04]  /*0150*/  UIADD3 UR4, UPT, UPT, UR5, -0x1, URZ ;  /* 0xffffffff05047890 */ /* 0x000fc8000fffe0ff */
[----:B------:R-:W0:Y:S01]  /*0160*/  F2I.F64.TRUNC R0, R2 ;  /* 0x0000000200007311 */ /* 0x000e22000030d100 */
[----:B---3--:R-:W-:Y:S01]  /*0170*/  IMAD R4, R4, UR6, R11 ;  /* 0x0000000604047c24 */ /* 0x008fe2000f8e020b */
[----:B0-----:R-:W-:-:S04]  /*0180*/  VIADDMNMX R5, R7, 0x1, R0, !PT ;  /* 0x0000000107057846 */ /* 0x001fc80007800100 */
[----:B------:R-:W-:-:S04]  /*0190*/  VIADDMNMX R5, R4, 0x1, R5, !PT ;  /* 0x0000000104057846 */ /* 0x000fc80007800105 */
[----:B------:R-:W-:-:S13]  /*01a0*/  ISETP.GE.AND P0, PT, R5, UR4, PT ;  /* 0x0000000405007c0c */ /* 0x000fda000bf06270 */
[----:B------:R-:W-:Y:S05]  /*01b0*/  @P0 EXIT ;  /* 0x000000000000094d */ /* 0x000fea0003800000 */
[----:B------:R-:W0:Y:S01]  /*01c0*/  LDC.64 R8, c[0x0][0x388] ;  /* 0x0000e200ff087b82 */ /* 0x000e220000000a00 */
[----:B------:R-:W1:Y:S07]  /*01d0*/  LDCU.64 UR4, c[0x0][0x358] ;  /* 0x00006b00ff0477ac */ /* 0x000e6e0008000a00 */
[----:B------:R-:W2:Y:S01]  /*01e0*/  LDC.64 R2, c[0x0][0x390] ;  /* 0x0000e400ff027b82 */ /* 0x000ea20000000a00 */
[----:B0-----:R-:W-:-:S05]  /*01f0*/  IMAD.WIDE.U32 R8, R4, 0x8, R8 ;  /* 0x0000000804087825 */ /* 0x001fca00078e0008 */
[----:B-1----:R-:W3:Y:S04]  /*0200*/  LDG.E.64 R10, desc[UR4][R8.64] ;  /* 0x00000004080a7981 */ /* 0x002ee8000c1e1b00 */
[----:B------:R-:W4:Y:S04]  /*0210*/  LDG.E.64 R12, desc[UR4][R8.64+0x10] ;  /* 0x00001004080c7981 */ /* 0x000f28000c1e1b00 */
[----:B------:R-:W5:Y:S01]  /*0220*/  LDG.E.64 R14, desc[UR4][R8.64+0x8] ;  /* 0x00000804080e7981 */ /* 0x000f62000c1e1b00 */
[----:B--2---:R-:W-:-:S06]  /*0230*/  IMAD.WIDE.U32 R2, R4, 0x8, R2 ;  /* 0x0000000804027825 */ /* 0x004fcc00078e0002 */
[----:B------:R-:W2:Y:S01]  /*0240*/  LDG.E.64 R2, desc[UR4][R2.64+0x8] ;  /* 0x0000080402027981 */ /* 0x000ea2000c1e1b00 */
[C---:B---3--:R-:W-:Y:S02]  /*0250*/  IMAD.WIDE.U32 R18, R7.reuse, 0x8, R10 ;  /* 0x0000000807127825 */ /* 0x048fe400078e000a */
[----:B------:R-:W0:Y:S02]  /*0260*/  LDC.64 R10, c[0x0][0x380] ;  /* 0x0000e000ff0a7b82 */ /* 0x000e240000000a00 */
[C---:B----4-:R-:W-:Y:S02]  /*0270*/  IMAD.WIDE.U32 R20, R7.reuse, 0x8, R12 ;  /* 0x0000000807147825 */ /* 0x050fe400078e000c */
[----:B------:R-:W3:Y:S04]  /*0280*/  LDG.E.64 R18, desc[UR4][R18.64+0x8] ;  /* 0x0000080412127981 */ /* 0x000ee8000c1e1b00 */
[----:B------:R-:W4:Y:S01]  /*0290*/  LDG.E.64 R20, desc[UR4][R20.64+0x8] ;  /* 0x0000080414147981 */ /* 0x000f22000c1e1b00 */
[----:B-----5:R-:W-:-:S05]  /*02a0*/  IMAD.WIDE.U32 R22, R7, 0x8, R14 ;  /* 0x0000000807167825 */ /* 0x020fca00078e000e */
[----:B------:R-:W5:Y:S04]  /*02b0*/  LDG.E.64 R16, desc[UR4][R22.64] ;  /* 0x0000000416107981 */ /* 0x000f68000c1e1b00 */
[----:B------:R-:W5:Y:S04]  /*02c0*/  LDG.E.64 R14, desc[UR4][R22.64+0x10] ;  /* 0x00001004160e7981 */ /* 0x000f68000c1e1b00 */
[----:B------:R-:W5:Y:S01]  /*02d0*/  LDG.E.64 R12, desc[UR4][R22.64+0x8] ;  /* 0x00000804160c7981 */ /* 0x000f62000c1e1b00 */
[----:B--2---:R-:W-:-:S06]  /*02e0*/  IMAD.WIDE.U32 R8, R7, 0x8, R2 ;  /* 0x0000000807087825 */ /* 0x004fcc00078e0002 */
[----:B------:R-:W2:Y:S01]  /*02f0*/  LDG.E.64 R8, desc[UR4][R8.64+0x8] ;  /* 0x0000080408087981 */ /* 0x000ea2000c1e1b00 */
[----:B0-----:R-:W-:-:S06]  /*0300*/  IMAD.WIDE.U32 R10, R4, 0x8, R10 ;  /* 0x00000008040a7825 */ /* 0x001fcc00078e000a */
[----:B------:R-:W2:Y:S01]  /*0310*/  LDG.E.64 R10, desc[UR4][R10.64+0x8] ;  /* 0x000008040a0a7981 */ /* 0x000ea2000c1e1b00 */
[----:B---3--:R-:W-:-:S04]  /*0320*/  IMAD.WIDE R2, R0, 0x8, R18 ;  /* 0x0000000800027825 */ /* 0x008fc800078e0212 */
[C---:B----4-:R-:W-:Y:S02]  /*0330*/  IMAD.WIDE R4, R0.reuse, 0x8, R20 ;  /* 0x0000000800047825 */ /* 0x050fe400078e0214 */
[----:B------:R-:W3:Y:S04]  /*0340*/  LDG.E.64 R2, desc[UR4][R2.64] ;  /* 0x0000000402027981 */ /* 0x000ee8000c1e1b00 */
[----:B------:R-:W3:Y:S01]  /*0350*/  LDG.E.64 R4, desc[UR4][R4.64] ;  /* 0x0000000404047981 */ /* 0x000ee2000c1e1b00 */
[----:B-----5:R-:W-:-:S04]  /*0360*/  IMAD.WIDE R16, R0, 0x8, R16 ;  /* 0x0000000800107825 */ /* 0x020fc800078e0210 */
[C---:B------:R-:W-:Y:S02]  /*0370*/  IMAD.WIDE R14, R0.reuse, 0x8, R14 ;  /* 0x00000008000e7825 */ /* 0x040fe400078e020e */
[----:B------:R-:W4:Y:S04]  /*0380*/  LDG.E.64 R16, desc[UR4][R16.64] ;  /* 0x0000000410107981 */ /* 0x000f28000c1e1b00 */
[----:B------:R-:W5:Y:S01]  /*0390*/  LDG.E.64 R14, desc[UR4][R14.64] ;  /* 0x000000040e0e7981 */ /* 0x000f62000c1e1b00 */
[----:B------:R-:W-:-:S05]  /*03a0*/  IMAD.WIDE R20, R0, 0x8, R12 ;  /* 0x0000000800147825 */ /* 0x000fca00078e020c */
[----:B------:R-:W5:Y:S01]  /*03b0*/  LDG.E.64 R18, desc[UR4][R20.64+-0x8] ;  /* 0xfffff80414127981 */ /* 0x000f62000c1e1b00 */
[----:B--2---:R-:W-:-:S03]  /*03c0*/  IMAD.WIDE R8, R0, 0x8, R8 ;  /* 0x0000000800087825 */ /* 0x004fc600078e0208 */
[----:B------:R-:W2:Y:S04]  /*03d0*/  LDG.E.64 R12, desc[UR4][R20.64+0x8] ;  /* 0x00000804140c7981 */ /* 0x000ea8000c1e1b00 */
[----:B------:R-:W2:Y:S01]  /*03e0*/  LDG.E.64 R8, desc[UR4][R8.64] ;  /* 0x0000000408087981 */ /* 0x000ea2000c1e1b00 */
[----:B------:R-:W-:Y:S02]  /*03f0*/  IMAD.WIDE.U32 R6, R7, 0x8, R10 ;  /* 0x0000000807067825 */ /* 0x000fe400078e000a */
[----:B------:R-:W0:Y:S04]  /*0400*/  LDC.64 R10, c[0x0][0x3a8] ;  /* 0x0000ea00ff0a7b82 */ /* 0x000e280000000a00 */
[----:B------:R-:W2:Y:S01]  /*0410*/  LDG.E.64 R6, desc[UR4][R6.64+0x8] ;  /* 0x0000080406067981 */ /* 0x000ea2000c1e1b00 */
[----:B---3--:R-:W-:-:S03]  /*0420*/  DADD R2, R2, R4 ;  /* 0x0000000002027229 */ /* 0x008fc60000000004 */
[----:B------:R-:W1:Y:S05]  /*0430*/  LDC.64 R4, c[0x0][0x3a0] ;  /* 0x0000e800ff047b82 */ /* 0x000e6a0000000a00 */
[----:B----4-:R-:W-:-:S08]  /*0440*/  DADD R2, R2, R16 ;  /* 0x0000000002027229 */ /* 0x010fd00000000010 */
[----:B-----5:R-:W-:-:S08]  /*0450*/  DADD R2, R2, R14 ;  /* 0x0000000002027229 */ /* 0x020fd0000000000e */
[----:B------:R-:W-:Y:S02]  /*0460*/  DADD R2, R2, R18 ;  /* 0x0000000002027229 */ /* 0x000fe40000000012 */
[----:B-1----:R-:W-:-:S06]  /*0470*/  DMUL R4, R4, R4 ;  /* 0x0000000404047228 */ /* 0x002fcc0000000000 */
[----:B--2---:R-:W-:Y:S01]  /*0480*/  DADD R2, R2, R12 ;  /* 0x0000000002027229 */ /* 0x004fe2000000000c */
[----:B------:R-:W-:-:S07]  /*0490*/  IMAD.WIDE R6, R0, 0x8, R6 ;  /* 0x0000000800067825 */ /* 0x000fce00078e0206 */
[----:B------:R-:W-:-:S08]  /*04a0*/  DFMA R2, R4, R8, R2 ;  /* 0x000000080402722b */ /* 0x000fd00000000002 */
[----:B0-----:R-:W-:-:S07]  /*04b0*/  DMUL R2, R2, R10 ;  /* 0x0000000a02027228 */ /* 0x001fce0000000000 */
[----:B------:R-:W-:Y:S01]  /*04c0*/  STG.E.64 desc[UR4][R6.64], R2 ;  /* 0x0000000206007986 */ /* 0x000fe2000c101b04 */
[----:B------:R-:W-:Y:S05]  /*04d0*/  EXIT ;  /* 0x000000000000794d */ /* 0x000fea0003800000 */
.L_x_0:
[----:B------:R-:W-:-:S00]  /*04e0*/  BRA `(.L_x_0) ;  /* 0xfffffffc00fc7947 */ /* 0x000fc0000383ffff */
[----:B------:R-:W-:-:S00]  /*04f0*/  NOP ;  /* 0x0000000000007918 */ /* 0x000fc00000000000 */
        /* <DEDUP_REMOVED lines=8> */
.L_x_1:


//--------------------- .nv.shared.reserved.0     --------------------------
	.section	.nv.shared.reserved.0,"aw",@nobits
	.weak		__nv_reservedSMEM_offset_0_alias
	.size		__nv_reservedSMEM_offset_0_alias, 0, 64
	.other		__nv_reservedSMEM_offset_0_alias,@"STO_CUDA_RESERVED_SHARED STV_DEFAULT"
__nv_reservedSMEM_offset_0_alias:
	.zero		0
	.zero		64


//--------------------- .nv.constant0._Z11jacobi_gpu2PPPdS1_S1_iddi --------------------------
	.section	.nv.constant0._Z11jacobi_gpu2PPPdS1_S1_iddi,"a",@progbits
	.sectionflags	@""
	.align	4
.nv.constant0._Z11jacobi_gpu2PPPdS1_S1_iddi:
	.zero		948


//--------------------- SYMBOLS --------------------------

	.type		.nv.reservedSmem.offset0,@object
	.size		.nv.reservedSmem.offset0,0x4
